	.headerflags	@"EF_CUDA_TEXMODE_UNIFIED EF_CUDA_64BIT_ADDRESS EF_CUDA_SM86 EF_CUDA_VIRTUAL_SM(EF_CUDA_SM86)"
	.elftype	@"ET_EXEC"


//--------------------- .nv.info                  --------------------------
	.section	.nv.info,"",@"SHT_CUDA_INFO"
	.align	4


	//----- nvinfo : EIATTR_REGCOUNT
	.align		4
        /*0000*/ 	.byte	0x04, 0x2f
        /*0002*/ 	.short	(.L_1 - .L_0)
	.align		4
.L_0:
        /*0004*/ 	.word	index@(triton_red_fused__to_copy_mean_pow_4)
        /*0008*/ 	.word	0x00000018


	//----- nvinfo : EIATTR_MIN_STACK_SIZE
	.align		4
.L_1:
        /*000c*/ 	.byte	0x04, 0x12
        /*000e*/ 	.short	(.L_3 - .L_2)
	.align		4
.L_2:
        /*0010*/ 	.word	index@(triton_red_fused__to_copy_mean_pow_4)
        /*0014*/ 	.word	0x00000000


	//----- nvinfo : EIATTR_FRAME_SIZE
	.align		4
.L_3:
        /*0018*/ 	.byte	0x04, 0x11
        /*001a*/ 	.short	(.L_5 - .L_4)
	.align		4
.L_4:
        /*001c*/ 	.word	index@(triton_red_fused__to_copy_mean_pow_4)
        /*0020*/ 	.word	0x00000000


	//----- nvinfo : EIATTR_MIN_STACK_SIZE
	.align		4
.L_5:
        /*0024*/ 	.byte	0x04, 0x12
        /*0026*/ 	.short	(.L_7 - .L_6)
	.align		4
.L_6:
        /*0028*/ 	.word	index@(triton_red_fused__to_copy_mean_pow_4)
        /*002c*/ 	.word	0x00000000
.L_7:


//--------------------- .nv.info.triton_red_fused__to_copy_mean_pow_4 --------------------------
	.section	.nv.info.triton_red_fused__to_copy_mean_pow_4,"",@"SHT_CUDA_INFO"
	.sectionflags	@""
	.align	4


	//----- nvinfo : EIATTR_CUDA_API_VERSION
	.align		4
        /*0000*/ 	.byte	0x04, 0x37
        /*0002*/ 	.short	(.L_9 - .L_8)
.L_8:
        /*0004*/ 	.word	0x0000007c


	//----- nvinfo : EIATTR_SW2861232_WAR
	.align		4
.L_9:
        /*0008*/ 	.byte	0x01, 0x35
	.zero		2


	//----- nvinfo : EIATTR_PARAM_CBANK
	.align		4
        /*000c*/ 	.byte	0x04, 0x0a
        /*000e*/ 	.short	(.L_11 - .L_10)
	.align		4
.L_10:
        /*0010*/ 	.word	index@(.nv.constant0.triton_red_fused__to_copy_mean_pow_4)
        /*0014*/ 	.short	0x0160
        /*0016*/ 	.short	0x0020


	//----- nvinfo : EIATTR_CBANK_PARAM_SIZE
	.align		4
.L_11:
        /*0018*/ 	.byte	0x03, 0x19
        /*001a*/ 	.short	0x0020


	//----- nvinfo : EIATTR_KPARAM_INFO
	.align		4
        /*001c*/ 	.byte	0x04, 0x17
        /*001e*/ 	.short	(.L_13 - .L_12)
.L_12:
        /*0020*/ 	.word	0x00000000
        /*0024*/ 	.short	0x0004
        /*0026*/ 	.short	0x0018
        /*0028*/ 	.byte	0x00, 0xf4, 0x21, 0x00


	//----- nvinfo : EIATTR_KPARAM_INFO
	.align		4
.L_13:
        /*002c*/ 	.byte	0x04, 0x17
        /*002e*/ 	.short	(.L_15 - .L_14)
.L_14:
        /*0030*/ 	.word	0x00000000
        /*0034*/ 	.short	0x0003
        /*0036*/ 	.short	0x0014
        /*0038*/ 	.byte	0x00, 0xf0, 0x11, 0x00


	//----- nvinfo : EIATTR_KPARAM_INFO
	.align		4
.L_15:
        /*003c*/ 	.byte	0x04, 0x17
        /*003e*/ 	.short	(.L_17 - .L_16)
.L_16:
        /*0040*/ 	.word	0x00000000
        /*0044*/ 	.short	0x0002
        /*0046*/ 	.short	0x0010
        /*0048*/ 	.byte	0x00, 0xf0, 0x11, 0x00


	//----- nvinfo : EIATTR_KPARAM_INFO
	.align		4
.L_17:
        /*004c*/ 	.byte	0x04, 0x17
        /*004e*/ 	.short	(.L_19 - .L_18)
.L_18:
        /*0050*/ 	.word	0x00000000
        /*0054*/ 	.short	0x0001
        /*0056*/ 	.short	0x0008
        /*0058*/ 	.byte	0x00, 0xf4, 0x21, 0x00


	//----- nvinfo : EIATTR_KPARAM_INFO
	.align		4
.L_19:
        /*005c*/ 	.byte	0x04, 0x17
        /*005e*/ 	.short	(.L_21 - .L_20)
.L_20:
        /*0060*/ 	.word	0x00000000
        /*0064*/ 	.short	0x0000
        /*0066*/ 	.short	0x0000
        /*0068*/ 	.byte	0x00, 0xf4, 0x21, 0x00


	//----- nvinfo : EIATTR_MAXREG_COUNT
	.align		4
.L_21:
        /*006c*/ 	.byte	0x03, 0x1b
        /*006e*/ 	.short	0x0080


	//----- nvinfo : EIATTR_COOP_GROUP_MASK_REGIDS
	.align		4
        /*0070*/ 	.byte	0x04, 0x29
        /*0072*/ 	.short	(.L_23 - .L_22)


	//   ....[0]....
.L_22:
        /*0074*/ 	.word	0xffffffff


	//   ....[1]....
        /*0078*/ 	.word	0xffffffff


	//   ....[2]....
        /*007c*/ 	.word	0xffffffff


	//----- nvinfo : EIATTR_COOP_GROUP_INSTR_OFFSETS
	.align		4
.L_23:
        /*0080*/ 	.byte	0x04, 0x28
        /*0082*/ 	.short	(.L_25 - .L_24)


	//   ....[0]....
.L_24:
        /*0084*/ 	.word	0x000004b0


	//   ....[1]....
        /*0088*/ 	.word	0x000004e0


	//   ....[2]....
        /*008c*/ 	.word	0x00000500


	//----- nvinfo : EIATTR_EXIT_INSTR_OFFSETS
	.align		4
.L_25:
        /*0090*/ 	.byte	0x04, 0x1c
        /*0092*/ 	.short	(.L_27 - .L_26)


	//   ....[0]....
.L_26:
        /*0094*/ 	.word	0x00000540


	//   ....[1]....
        /*0098*/ 	.word	0x000005a0


	//----- nvinfo : EIATTR_REQNTID
	.align		4
.L_27:
        /*009c*/ 	.byte	0x04, 0x10
        /*009e*/ 	.short	(.L_29 - .L_28)
.L_28:
        /*00a0*/ 	.word	0x00000200
        /*00a4*/ 	.word	0x00000001
        /*00a8*/ 	.word	0x00000001
.L_29:


//--------------------- .nv.callgraph             --------------------------
	.section	.nv.callgraph,"",@"SHT_CUDA_CALLGRAPH"
	.align	4
	.sectionentsize	8
	.align		4
        /*0000*/ 	.word	0x00000000
	.align		4
        /*0004*/ 	.word	0xffffffff
	.align		4
        /*0008*/ 	.word	0x00000000
	.align		4
        /*000c*/ 	.word	0xfffffffe
	.align		4
        /*0010*/ 	.word	0x00000000
	.align		4
        /*0014*/ 	.word	0xfffffffd
	.align		4
        /*0018*/ 	.word	0x00000000
	.align		4
        /*001c*/ 	.word	0xfffffffc


//--------------------- .nv.rel.action            --------------------------
	.section	.nv.rel.action,"",@"SHT_CUDA_RELOCINFO"
	.align	8
	.sectionentsize	8
        /*0000*/ 	.byte	0x73, 0x00, 0x00, 0x00, 0x00, 0x00, 0x00, 0x00, 0x00, 0x00, 0x00, 0x11, 0x25, 0x00, 0x05, 0x36


//--------------------- .nv.constant0.triton_red_fused__to_copy_mean_pow_4 --------------------------
	.section	.nv.constant0.triton_red_fused__to_copy_mean_pow_4,"a",@progbits
	.sectionflags	@""
	.align	4
.nv.constant0.triton_red_fused__to_copy_mean_pow_4:
	.zero		384


//--------------------- .text.triton_red_fused__to_copy_mean_pow_4 --------------------------
	.section	.text.triton_red_fused__to_copy_mean_pow_4,"ax",@progbits
	.sectionflags	@"SHF_BARRIERS=1"
	.sectioninfo	@"SHI_REGISTERS=24"
	.align	128
        .global         triton_red_fused__to_copy_mean_pow_4
        .type           triton_red_fused__to_copy_mean_pow_4,@function
        .size           triton_red_fused__to_copy_mean_pow_4,(.L_x_1 - triton_red_fused__to_copy_mean_pow_4)
        .other          triton_red_fused__to_copy_mean_pow_4,@"STO_CUDA_ENTRY STV_DEFAULT"
triton_red_fused__to_copy_mean_pow_4:
.text.triton_red_fused__to_copy_mean_pow_4:
[----:B------:R-:W-:Y:S02]  /*0000*/  MOV R1, c[0x0][0x28] ;  /* 0x00000a0000017a02 */ /* 0x000fe40000000f00 */
[----:B------:R-:W0:Y:S01]  /*0010*/  S2R R0, SR_TID.X ;  /* 0x0000000000007919 */ /* 0x000e220000002100 */
[----:B------:R-:W-:Y:S01]  /*0020*/  MOV R13, 0x2 ;  /* 0x00000002000d7802 */ /* 0x000fe20000000f00 */
[----:B------:R-:W-:Y:S01]  /*0030*/  CS2R R8, SRZ ;  /* 0x0000000000087805 */ /* 0x000fe2000001ff00 */
[----:B------:R-:W-:Y:S01]  /*0040*/  CS2R R10, SRZ ;  /* 0x00000000000a7805 */ /* 0x000fe2000001ff00 */
[----:B------:R-:W1:Y:S01]  /*0050*/  S2R R3, SR_CTAID.X ;  /* 0x0000000000037919 */ /* 0x000e620000002500 */
[----:B------:R-:W-:Y:S01]  /*0060*/  ULDC.64 UR4, c[0x0][0x118] ;  /* 0x0000460000047ab9 */ /* 0x000fe20000000a00 */
[----:B0-----:R-:W-:Y:S02]  /*0070*/  SHF.R.U32.HI R2, RZ, 0x3, R0 ;  /* 0x00000003ff027819 */ /* 0x001fe40000011600 */
[----:B-1----:R-:W-:Y:S02]  /*0080*/  SHF.L.U32 R3, R3, 0x6, RZ ;  /* 0x0000000603037819 */ /* 0x002fe400000006ff */
[----:B------:R-:W-:-:S04]  /*0090*/  SGXT.U32 R2, R2, 0x6 ;  /* 0x000000060202781a */ /* 0x000fc80000000000 */
[----:B------:R-:W-:-:S04]  /*00a0*/  LOP3.LUT R4, R2, R3, RZ, 0xfc, !PT ;  /* 0x0000000302047212 */ /* 0x000fc800078efcff */
[C---:B------:R-:W-:Y:S01]  /*00b0*/  ISETP.GE.AND P0, PT, R4.reuse, 0x15180, PT ;  /* 0x000151800400780c */ /* 0x040fe20003f06270 */
[----:B------:R-:W-:-:S05]  /*00c0*/  IMAD.HI R5, R4, 0x2aaaaaab, RZ ;  /* 0x2aaaaaab04057827 */ /* 0x000fca00078e02ff */
[----:B------:R-:W-:-:S04]  /*00d0*/  SHF.R.U32.HI R6, RZ, 0x1f, R5 ;  /* 0x0000001fff067819 */ /* 0x000fc80000011605 */
[----:B------:R-:W-:Y:S02]  /*00e0*/  LEA.HI.SX32 R7, R5, R6, 0x1e ;  /* 0x0000000605077211 */ /* 0x000fe400078ff2ff */
[----:B------:R-:W-:-:S03]  /*00f0*/  SHF.L.U32 R5, R0, 0x3, RZ ;  /* 0x0000000300057819 */ /* 0x000fc600000006ff */
[----:B------:R-:W-:Y:S01]  /*0100*/  IMAD R6, R7, -0x18, R4 ;  /* 0xffffffe807067824 */ /* 0x000fe200078e0204 */
[----:B------:R-:W-:-:S05]  /*0110*/  LOP3.LUT R5, R5, 0x38, RZ, 0xc0, !PT ;  /* 0x0000003805057812 */ /* 0x000fca00078ec0ff */
[----:B------:R-:W-:Y:S02]  /*0120*/  IMAD R6, R6, 0x80, R5 ;  /* 0x0000008006067824 */ /* 0x000fe400078e0205 */
[----:B------:R-:W-:Y:S02]  /*0130*/  CS2R R4, SRZ ;  /* 0x0000000000047805 */ /* 0x000fe4000001ff00 */
[----:B------:R-:W-:-:S04]  /*0140*/  IMAD R6, R7, 0x2400, R6 ;  /* 0x0000240007067824 */ /* 0x000fc800078e0206 */
[----:B------:R-:W-:Y:S02]  /*0150*/  IMAD.WIDE R12, R6, R13, c[0x0][0x160] ;  /* 0x00005800060c7625 */ /* 0x000fe400078e020d */
[----:B------:R-:W-:-:S03]  /*0160*/  CS2R R6, SRZ ;  /* 0x0000000000067805 */ /* 0x000fc6000001ff00 */
[----:B------:R-:W2:Y:S04]  /*0170*/  @!P0 LDG.E.EF.128 R8, [R12.64] ;  /* 0x000000040c088981 */ /* 0x000ea8000c0e1d00 */
[----:B------:R-:W3:Y:S01]  /*0180*/  @!P0 LDG.E.EF.128 R4, [R12.64+0x80] ;  /* 0x000080040c048981 */ /* 0x000ee2000c0e1d00 */
[----:B------:R-:W-:Y:S02]  /*0190*/  LOP3.LUT R3, R3, 0x3f, R0, 0xf8, !PT ;  /* 0x0000003f03037812 */ /* 0x000fe400078ef800 */
[C---:B--2---:R-:W-:Y:S01]  /*01a0*/  PRMT R14, R8.reuse, 0x7632, R14 ;  /* 0x00007632080e7816 */ /* 0x044fe2000000000e */
[----:B------:R-:W-:Y:S01]  /*01b0*/  IMAD.U32 R19, R9, 0x10000, RZ ;  /* 0x0001000009137824 */ /* 0x000fe200078e00ff */
[----:B------:R-:W-:Y:S02]  /*01c0*/  SHF.L.U32 R15, R8, 0x10, RZ ;  /* 0x00000010080f7819 */ /* 0x000fe400000006ff */
[C---:B---3--:R-:W-:Y:S01]  /*01d0*/  PRMT R16, R4.reuse, 0x7632, R16 ;  /* 0x0000763204107816 */ /* 0x048fe20000000010 */
[----:B------:R-:W-:Y:S01]  /*01e0*/  IMAD.U32 R13, R5, 0x10000, RZ ;  /* 0x00010000050d7824 */ /* 0x000fe200078e00ff */
[----:B------:R-:W-:Y:S01]  /*01f0*/  SHF.L.U32 R17, R4, 0x10, RZ ;  /* 0x0000001004117819 */ /* 0x000fe200000006ff */
[----:B------:R-:W-:Y:S01]  /*0200*/  IMAD.U32 R14, R14, 0x10000, RZ ;  /* 0x000100000e0e7824 */ /* 0x000fe200078e00ff */
[----:B------:R-:W-:-:S02]  /*0210*/  SHF.L.U32 R16, R16, 0x10, RZ ;  /* 0x0000001010107819 */ /* 0x000fc400000006ff */
[----:B------:R-:W-:Y:S02]  /*0220*/  PRMT R12, R5, 0x7632, R12 ;  /* 0x00007632050c7816 */ /* 0x000fe4000000000c */
[----:B------:R-:W-:Y:S01]  /*0230*/  PRMT R20, R6, 0x7632, R20 ;  /* 0x0000763206147816 */ /* 0x000fe20000000014 */
[----:B------:R-:W-:Y:S01]  /*0240*/  FMUL R5, R16, R16 ;  /* 0x0000001010057220 */ /* 0x000fe20000400000 */
[----:B------:R-:W-:Y:S01]  /*0250*/  SHF.L.U32 R21, R6, 0x10, RZ ;  /* 0x0000001006157819 */ /* 0x000fe200000006ff */
[----:B------:R-:W-:Y:S01]  /*0260*/  FMUL R6, R17, R17 ;  /* 0x0000001111067220 */ /* 0x000fe20000400000 */
[----:B------:R-:W-:Y:S01]  /*0270*/  PRMT R18, R9, 0x7632, R18 ;  /* 0x0000763209127816 */ /* 0x000fe20000000012 */
[----:B------:R-:W-:Y:S01]  /*0280*/  FMUL R16, R13, R13 ;  /* 0x0000000d0d107220 */ /* 0x000fe20000400000 */
[----:B------:R-:W-:Y:S01]  /*0290*/  SHF.L.U32 R12, R12, 0x10, RZ ;  /* 0x000000100c0c7819 */ /* 0x000fe200000006ff */
[----:B------:R-:W-:Y:S01]  /*02a0*/  FFMA R6, R15, R15, R6 ;  /* 0x0000000f0f067223 */ /* 0x000fe20000000006 */
[----:B------:R-:W-:Y:S01]  /*02b0*/  FFMA R5, R14, R14, R5 ;  /* 0x0000000e0e057223 */ /* 0x000fe20000000005 */
[----:B------:R-:W-:Y:S01]  /*02c0*/  SHF.L.U32 R18, R18, 0x10, RZ ;  /* 0x0000001012127819 */ /* 0x000fe200000006ff */
[----:B------:R-:W-:Y:S01]  /*02d0*/  FFMA R16, R19, R19, R16 ;  /* 0x0000001313107223 */ /* 0x000fe20000000010 */
[----:B------:R-:W-:Y:S01]  /*02e0*/  FMUL R13, R12, R12 ;  /* 0x0000000c0c0d7220 */ /* 0x000fe20000400000 */
[----:B------:R-:W-:Y:S01]  /*02f0*/  FADD R5, R5, R6 ;  /* 0x0000000605057221 */ /* 0x000fe20000000000 */
[C---:B------:R-:W-:Y:S01]  /*0300*/  PRMT R9, R10.reuse, 0x7632, R9 ;  /* 0x000076320a097816 */ /* 0x040fe20000000009 */
[----:B------:R-:W-:Y:S01]  /*0310*/  FMUL R21, R21, R21 ;  /* 0x0000001515157220 */ /* 0x000fe20000400000 */
[----:B------:R-:W-:Y:S01]  /*0320*/  SHF.L.U32 R10, R10, 0x10, RZ ;  /* 0x000000100a0a7819 */ /* 0x000fe200000006ff */
[----:B------:R-:W-:Y:S01]  /*0330*/  FFMA R13, R18, R18, R13 ;  /* 0x00000012120d7223 */ /* 0x000fe2000000000d */
[----:B------:R-:W-:Y:S01]  /*0340*/  SHF.L.U32 R20, R20, 0x10, RZ ;  /* 0x0000001014147819 */ /* 0x000fe200000006ff */
[----:B------:R-:W-:Y:S01]  /*0350*/  FADD R16, R16, R5 ;  /* 0x0000000510107221 */ /* 0x000fe20000000000 */
[C---:B------:R-:W-:Y:S01]  /*0360*/  PRMT R4, R7.reuse, 0x7632, R4 ;  /* 0x0000763207047816 */ /* 0x040fe20000000004 */
[----:B------:R-:W-:Y:S01]  /*0370*/  FFMA R21, R10, R10, R21 ;  /* 0x0000000a0a157223 */ /* 0x000fe20000000015 */
[----:B------:R-:W-:Y:S01]  /*0380*/  SHF.L.U32 R7, R7, 0x10, RZ ;  /* 0x0000001007077819 */ /* 0x000fe200000006ff */
[----:B------:R-:W-:Y:S01]  /*0390*/  IMAD.U32 R9, R9, 0x10000, RZ ;  /* 0x0001000009097824 */ /* 0x000fe200078e00ff */
[----:B------:R-:W-:Y:S01]  /*03a0*/  FMUL R20, R20, R20 ;  /* 0x0000001414147220 */ /* 0x000fe20000400000 */
[----:B------:R-:W-:Y:S01]  /*03b0*/  FADD R16, R13, R16 ;  /* 0x000000100d107221 */ /* 0x000fe20000000000 */
[----:B------:R-:W-:Y:S01]  /*03c0*/  PRMT R8, R11, 0x7632, R8 ;  /* 0x000076320b087816 */ /* 0x000fe20000000008 */
[----:B------:R-:W-:Y:S01]  /*03d0*/  FMUL R6, R7, R7 ;  /* 0x0000000707067220 */ /* 0x000fe20000400000 */
[----:B------:R-:W-:Y:S01]  /*03e0*/  SHF.L.U32 R11, R11, 0x10, RZ ;  /* 0x000000100b0b7819 */ /* 0x000fe200000006ff */
[----:B------:R-:W-:Y:S01]  /*03f0*/  FFMA R20, R9, R9, R20 ;  /* 0x0000000909147223 */ /* 0x000fe20000000014 */
[----:B------:R-:W-:Y:S01]  /*0400*/  SHF.L.U32 R4, R4, 0x10, RZ ;  /* 0x0000001004047819 */ /* 0x000fe200000006ff */
[----:B------:R-:W-:Y:S01]  /*0410*/  FADD R21, R21, R16 ;  /* 0x0000001015157221 */ /* 0x000fe20000000000 */
[----:B------:R-:W-:Y:S01]  /*0420*/  SHF.L.U32 R8, R8, 0x10, RZ ;  /* 0x0000001008087819 */ /* 0x000fe200000006ff */
[----:B------:R-:W-:-:S02]  /*0430*/  FFMA R6, R11, R11, R6 ;  /* 0x0000000b0b067223 */ /* 0x000fc40000000006 */
[----:B------:R-:W-:Y:S01]  /*0440*/  FMUL R5, R4, R4 ;  /* 0x0000000404057220 */ /* 0x000fe20000400000 */
[----:B------:R-:W-:-:S03]  /*0450*/  FADD R21, R20, R21 ;  /* 0x0000001514157221 */ /* 0x000fc60000000000 */
[----:B------:R-:W-:Y:S01]  /*0460*/  FFMA R5, R8, R8, R5 ;  /* 0x0000000808057223 */ /* 0x000fe20000000005 */
[----:B------:R-:W-:-:S04]  /*0470*/  FADD R6, R6, R21 ;  /* 0x0000001506067221 */ /* 0x000fc80000000000 */
[----:B------:R-:W-:-:S05]  /*0480*/  FADD R5, R5, R6 ;  /* 0x0000000605057221 */ /* 0x000fca0000000000 */
[----:B------:R-:W-:Y:S02]  /*0490*/  FSEL R5, R5, RZ, !P0 ;  /* 0x000000ff05057208 */ /* 0x000fe40004000000 */
[----:B------:R-:W-:-:S03]  /*04a0*/  LOP3.LUT P0, RZ, R0, 0x1c0, RZ, 0xc0, !PT ;  /* 0x000001c000ff7812 */ /* 0x000fc6000780c0ff */
[----:B------:R-:W0:Y:S01]  /*04b0*/  SHFL.BFLY PT, R4, R5, 0x4, 0x1f ;  /* 0x0c801f0005047f89 */ /* 0x000e2200000e0000 */
[----:B------:R-:W-:Y:S01]  /*04c0*/  ISETP.LT.AND P0, PT, R3, 0x15180, !P0 ;  /* 0x000151800300780c */ /* 0x000fe20004701270 */
[----:B0-----:R-:W-:-:S05]  /*04d0*/  FADD R4, R5, R4 ;  /* 0x0000000405047221 */ /* 0x001fca0000000000 */
[----:B------:R-:W0:Y:S02]  /*04e0*/  SHFL.BFLY PT, R7, R4, 0x2, 0x1f ;  /* 0x0c401f0004077f89 */ /* 0x000e2400000e0000 */
[----:B0-----:R-:W-:-:S05]  /*04f0*/  FADD R7, R4, R7 ;  /* 0x0000000704077221 */ /* 0x001fca0000000000 */
[----:B------:R-:W0:Y:S02]  /*0500*/  SHFL.BFLY PT, R6, R7, 0x1, 0x1f ;  /* 0x0c201f0007067f89 */ /* 0x000e2400000e0000 */
[----:B0-----:R-:W-:-:S05]  /*0510*/  FADD R9, R7, R6 ;  /* 0x0000000607097221 */ /* 0x001fca0000000000 */
[----:B------:R0:W-:Y:S04]  /*0520*/  STS [R2.X4], R9 ;  /* 0x0000000902007388 */ /* 0x0001e80000004800 */
[----:B------:R-:W-:Y:S06]  /*0530*/  BAR.SYNC.DEFER_BLOCKING 0x0 ;  /* 0x0000000000007b1d */ /* 0x000fec0000010000 */
[----:B------:R-:W-:Y:S05]  /*0540*/  @!P0 EXIT ;  /* 0x000000000000894d */ /* 0x000fea0003800000 */
[----:B0-----:R-:W-:Y:S02]  /*0550*/  LOP3.LUT R0, R0, 0x3f, RZ, 0xc0, !PT ;  /* 0x0000003f00007812 */ /* 0x001fe400078ec0ff */
[----:B------:R-:W-:-:S03]  /*0560*/  MOV R2, 0x4 ;  /* 0x0000000400027802 */ /* 0x000fc60000000f00 */
[----:B------:R-:W0:Y:S02]  /*0570*/  LDS R5, [R0.X4] ;  /* 0x0000000000057984 */ /* 0x000e240000004800 */
[----:B------:R-:W-:-:S05]  /*0580*/  IMAD.WIDE R2, R3, R2, c[0x0][0x168] ;  /* 0x00005a0003027625 */ /* 0x000fca00078e0202 */
[----:B0-----:R-:W-:Y:S01]  /*0590*/  STG.E [R2.64], R5 ;  /* 0x0000000502007986 */ /* 0x001fe2000c101904 */
[----:B------:R-:W-:Y:S05]  /*05a0*/  EXIT ;  /* 0x000000000000794d */ /* 0x000fea0003800000 */
.L_x_0:
[----:B------:R-:W-:-:S00]  /*05b0*/  BRA `(.L_x_0) ;  /* 0xfffffff000007947 */ /* 0x000fc0000383ffff */
[----:B------:R-:W-:-:S00]  /*05c0*/  NOP ;  /* 0x0000000000007918 */ /* 0x000fc00000000000 */
        /* <DEDUP_REMOVED lines=11> */
.L_x_1:


//--------------------- .nv.shared.triton_red_fused__to_copy_mean_pow_4 --------------------------
	.section	.nv.shared.triton_red_fused__to_copy_mean_pow_4,"aw",@nobits
	.sectionflags	@""
	.align	16
